	.headerflags	@"EF_CUDA_TEXMODE_UNIFIED EF_CUDA_64BIT_ADDRESS EF_CUDA_ACCELERATORS EF_CUDA_SM90 EF_CUDA_VIRTUAL_SM(EF_CUDA_SM90)"
	.elftype	@"ET_EXEC"


//--------------------- .nv.info                  --------------------------
	.section	.nv.info,"",@"SHT_CUDA_INFO"
	.align	4


	//----- nvinfo : EIATTR_REGCOUNT
	.align		4
        /*0000*/ 	.byte	0x04, 0x2f
        /*0002*/ 	.short	(.L_3 - .L_2)
	.align		4
.L_2:
        /*0004*/ 	.word	index@(triton_poi_fused__native_batch_norm_legit_no_training_add_3)
        /*0008*/ 	.word	0x0000001a


	//----- nvinfo : EIATTR_MIN_STACK_SIZE
	.align		4
.L_3:
        /*000c*/ 	.byte	0x04, 0x12
        /*000e*/ 	.short	(.L_5 - .L_4)
	.align		4
.L_4:
        /*0010*/ 	.word	index@(triton_poi_fused__native_batch_norm_legit_no_training_add_3)
        /*0014*/ 	.word	0x00000000


	//----- nvinfo : EIATTR_FRAME_SIZE
	.align		4
.L_5:
        /*0018*/ 	.byte	0x04, 0x11
        /*001a*/ 	.short	(.L_7 - .L_6)
	.align		4
.L_6:
        /*001c*/ 	.word	index@(triton_poi_fused__native_batch_norm_legit_no_training_add_3)
        /*0020*/ 	.word	0x00000000


	//----- nvinfo : EIATTR_MIN_STACK_SIZE
	.align		4
.L_7:
        /*0024*/ 	.byte	0x04, 0x12
        /*0026*/ 	.short	(.L_9 - .L_8)
	.align		4
.L_8:
        /*0028*/ 	.word	index@(triton_poi_fused__native_batch_norm_legit_no_training_add_3)
        /*002c*/ 	.word	0x00000000
.L_9:


//--------------------- .nv.info.triton_poi_fused__native_batch_norm_legit_no_training_add_3 --------------------------
	.section	.nv.info.triton_poi_fused__native_batch_norm_legit_no_training_add_3,"",@"SHT_CUDA_INFO"
	.sectionflags	@""
	.align	4


	//----- nvinfo : EIATTR_CUDA_API_VERSION
	.align		4
        /*0000*/ 	.byte	0x04, 0x37
        /*0002*/ 	.short	(.L_11 - .L_10)
.L_10:
        /*0004*/ 	.word	0x0000007c


	//----- nvinfo : EIATTR_KPARAM_INFO
	.align		4
.L_11:
        /*0008*/ 	.byte	0x04, 0x17
        /*000a*/ 	.short	(.L_13 - .L_12)
.L_12:
        /*000c*/ 	.word	0x00000000
        /*0010*/ 	.short	0x0007
        /*0012*/ 	.short	0x0038
        /*0014*/ 	.byte	0x00, 0xf0, 0x11, 0x00


	//----- nvinfo : EIATTR_KPARAM_INFO
	.align		4
.L_13:
        /*0018*/ 	.byte	0x04, 0x17
        /*001a*/ 	.short	(.L_15 - .L_14)
.L_14:
        /*001c*/ 	.word	0x00000000
        /*0020*/ 	.short	0x0006
        /*0022*/ 	.short	0x0030
        /*0024*/ 	.byte	0x00, 0xf4, 0x21, 0x00


	//----- nvinfo : EIATTR_KPARAM_INFO
	.align		4
.L_15:
        /*0028*/ 	.byte	0x04, 0x17
        /*002a*/ 	.short	(.L_17 - .L_16)
.L_16:
        /*002c*/ 	.word	0x00000000
        /*0030*/ 	.short	0x0005
        /*0032*/ 	.short	0x0028
        /*0034*/ 	.byte	0x00, 0xf4, 0x21, 0x00


	//----- nvinfo : EIATTR_KPARAM_INFO
	.align		4
.L_17:
        /*0038*/ 	.byte	0x04, 0x17
        /*003a*/ 	.short	(.L_19 - .L_18)
.L_18:
        /*003c*/ 	.word	0x00000000
        /*0040*/ 	.short	0x0004
        /*0042*/ 	.short	0x0020
        /*0044*/ 	.byte	0x00, 0xf4, 0x21, 0x00


	//----- nvinfo : EIATTR_KPARAM_INFO
	.align		4
.L_19:
        /*0048*/ 	.byte	0x04, 0x17
        /*004a*/ 	.short	(.L_21 - .L_20)
.L_20:
        /*004c*/ 	.word	0x00000000
        /*0050*/ 	.short	0x0003
        /*0052*/ 	.short	0x0018
        /*0054*/ 	.byte	0x00, 0xf4, 0x21, 0x00


	//----- nvinfo : EIATTR_KPARAM_INFO
	.align		4
.L_21:
        /*0058*/ 	.byte	0x04, 0x17
        /*005a*/ 	.short	(.L_23 - .L_22)
.L_22:
        /*005c*/ 	.word	0x00000000
        /*0060*/ 	.short	0x0002
        /*0062*/ 	.short	0x0010
        /*0064*/ 	.byte	0x00, 0xf4, 0x21, 0x00


	//----- nvinfo : EIATTR_KPARAM_INFO
	.align		4
.L_23:
        /*0068*/ 	.byte	0x04, 0x17
        /*006a*/ 	.short	(.L_25 - .L_24)
.L_24:
        /*006c*/ 	.word	0x00000000
        /*0070*/ 	.short	0x0001
        /*0072*/ 	.short	0x0008
        /*0074*/ 	.byte	0x00, 0xf4, 0x21, 0x00


	//----- nvinfo : EIATTR_KPARAM_INFO
	.align		4
.L_25:
        /*0078*/ 	.byte	0x04, 0x17
        /*007a*/ 	.short	(.L_27 - .L_26)
.L_26:
        /*007c*/ 	.word	0x00000000
        /*0080*/ 	.short	0x0000
        /*0082*/ 	.short	0x0000
        /*0084*/ 	.byte	0x00, 0xf4, 0x21, 0x00


	//----- nvinfo : EIATTR_SPARSE_MMA_MASK
	.align		4
.L_27:
        /*0088*/ 	.byte	0x03, 0x50
        /*008a*/ 	.short	0x0000


	//----- nvinfo : EIATTR_MAXREG_COUNT
	.align		4
        /*008c*/ 	.byte	0x03, 0x1b
        /*008e*/ 	.short	0x00ff


	//----- nvinfo : EIATTR_EXIT_INSTR_OFFSETS
	.align		4
        /*0090*/ 	.byte	0x04, 0x1c
        /*0092*/ 	.short	(.L_29 - .L_28)


	//   ....[0]....
.L_28:
        /*0094*/ 	.word	0x000004b0


	//   ....[1]....
        /*0098*/ 	.word	0x000004d0


	//----- nvinfo : EIATTR_REQNTID
	.align		4
.L_29:
        /*009c*/ 	.byte	0x04, 0x10
        /*009e*/ 	.short	(.L_31 - .L_30)
.L_30:
        /*00a0*/ 	.word	0x00000080
        /*00a4*/ 	.word	0x00000001
        /*00a8*/ 	.word	0x00000001


	//----- nvinfo : EIATTR_CBANK_PARAM_SIZE
	.align		4
.L_31:
        /*00ac*/ 	.byte	0x03, 0x19
        /*00ae*/ 	.short	0x003c


	//----- nvinfo : EIATTR_PARAM_CBANK
	.align		4
        /*00b0*/ 	.byte	0x04, 0x0a
        /*00b2*/ 	.short	(.L_33 - .L_32)
	.align		4
.L_32:
        /*00b4*/ 	.word	index@(.nv.constant0.triton_poi_fused__native_batch_norm_legit_no_training_add_3)
        /*00b8*/ 	.short	0x0210
        /*00ba*/ 	.short	0x003c


	//----- nvinfo : EIATTR_SW_WAR
	.align		4
.L_33:
        /*00bc*/ 	.byte	0x04, 0x36
        /*00be*/ 	.short	(.L_35 - .L_34)
.L_34:
        /*00c0*/ 	.word	0x00000008
.L_35:


//--------------------- .nv.callgraph             --------------------------
	.section	.nv.callgraph,"",@"SHT_CUDA_CALLGRAPH"
	.align	4
	.sectionentsize	8
	.align		4
        /*0000*/ 	.word	0x00000000
	.align		4
        /*0004*/ 	.word	0xffffffff
	.align		4
        /*0008*/ 	.word	0x00000000
	.align		4
        /*000c*/ 	.word	0xfffffffe
	.align		4
        /*0010*/ 	.word	0x00000000
	.align		4
        /*0014*/ 	.word	0xfffffffd
	.align		4
        /*0018*/ 	.word	0x00000000
	.align		4
        /*001c*/ 	.word	0xfffffffc


//--------------------- .nv.constant4             --------------------------
	.section	.nv.constant4,"a",@progbits
	.align	8
	.align		8
.nv.constant4:
        /*0000*/ 	.dword	_$_str
	.align		8
        /*0008*/ 	.dword	_$_str_$_2


//--------------------- .text.triton_poi_fused__native_batch_norm_legit_no_training_add_3 --------------------------
	.section	.text.triton_poi_fused__native_batch_norm_legit_no_training_add_3,"ax",@progbits
	.align	128
        .global         triton_poi_fused__native_batch_norm_legit_no_training_add_3
        .type           triton_poi_fused__native_batch_norm_legit_no_training_add_3,@function
        .size           triton_poi_fused__native_batch_norm_legit_no_training_add_3,(.L_x_1 - triton_poi_fused__native_batch_norm_legit_no_training_add_3)
        .other          triton_poi_fused__native_batch_norm_legit_no_training_add_3,@"STO_CUDA_ENTRY STV_DEFAULT"
triton_poi_fused__native_batch_norm_legit_no_training_add_3:
.text.triton_poi_fused__native_batch_norm_legit_no_training_add_3:
[----:B------:R-:W0:Y:S01]  /*0000*/  LDC R1, c[0x0][0x28] ;  /* 0x00000a00ff017b82 */ /* 0x000e220000000800 */
[----:B------:R-:W1:Y:S07]  /*0010*/  S2R R0, SR_TID.X ;  /* 0x0000000000007919 */ /* 0x000e6e0000002100 */
[----:B------:R-:W2:Y:S01]  /*0020*/  LDC.64 R16, c[0x0][0x228] ;  /* 0x00008a00ff107b82 */ /* 0x000ea20000000a00 */
[----:B------:R-:W-:Y:S02]  /*0030*/  CS2R R8, SRZ ;  /* 0x0000000000087805 */ /* 0x000fe4000001ff00 */
[----:B------:R-:W-:Y:S01]  /*0040*/  CS2R R12, SRZ ;  /* 0x00000000000c7805 */ /* 0x000fe2000001ff00 */
[----:B------:R-:W3:Y:S01]  /*0050*/  S2R R7, SR_CTAID.X ;  /* 0x0000000000077919 */ /* 0x000ee20000002500 */
[----:B------:R-:W-:-:S03]  /*0060*/  ULDC.64 UR4, c[0x0][0x208] ;  /* 0x0000820000047ab9 */ /* 0x000fc60000000a00 */
[----:B------:R-:W4:Y:S08]  /*0070*/  LDC.64 R10, c[0x0][0x218] ;  /* 0x00008600ff0a7b82 */ /* 0x000f300000000a00 */
[----:B------:R-:W5:Y:S08]  /*0080*/  LDC.64 R22, c[0x0][0x220] ;  /* 0x00008800ff167b82 */ /* 0x000f700000000a00 */
[----:B------:R-:W4:Y:S01]  /*0090*/  LDC.64 R18, c[0x0][0x230] ;  /* 0x00008c00ff127b82 */ /* 0x000f220000000a00 */
[----:B-1----:R-:W-:-:S07]  /*00a0*/  SHF.L.U32 R0, R0, 0x1, RZ ;  /* 0x0000000100007819 */ /* 0x002fce00000006ff */
[----:B------:R-:W1:Y:S01]  /*00b0*/  LDC.64 R14, c[0x0][0x238] ;  /* 0x00008e00ff0e7b82 */ /* 0x000e620000000a00 */
[----:B---3--:R-:W-:Y:S02]  /*00c0*/  SHF.R.S32.HI R2, RZ, 0x17, R7 ;  /* 0x00000017ff027819 */ /* 0x008fe40000011407 */
[----:B------:R-:W-:Y:S02]  /*00d0*/  LOP3.LUT R0, R0, 0xfe, RZ, 0xc0, !PT ;  /* 0x000000fe00007812 */ /* 0x000fe400078ec0ff */
[----:B------:R-:W-:Y:S02]  /*00e0*/  SGXT R2, R2, 0x1 ;  /* 0x000000010202781a */ /* 0x000fe40000000200 */
[----:B------:R-:W-:-:S04]  /*00f0*/  LEA R7, R7, R0, 0x8 ;  /* 0x0000000007077211 */ /* 0x000fc800078e40ff */
[----:B------:R-:W-:Y:S02]  /*0100*/  LEA.HI R2, R2, R7, RZ, 0x4 ;  /* 0x0000000702027211 */ /* 0x000fe400078f20ff */
[----:B------:R-:W-:Y:S02]  /*0110*/  ISETP.GE.AND P4, PT, R7, 0x100, PT ;  /* 0x000001000700780c */ /* 0x000fe40003f86270 */
[----:B------:R-:W-:-:S04]  /*0120*/  SHF.R.S32.HI R2, RZ, 0x4, R2 ;  /* 0x00000004ff027819 */ /* 0x000fc80000011402 */
[----:B------:R-:W-:-:S04]  /*0130*/  LEA.HI R0, R2, R2, RZ, 0x2 ;  /* 0x0000000202007211 */ /* 0x000fc800078f10ff */
[----:B------:R-:W-:-:S04]  /*0140*/  LOP3.LUT R21, R0, 0xfffffffc, RZ, 0xc0, !PT ;  /* 0xfffffffc00157812 */ /* 0x000fc800078ec0ff */
[----:B------:R-:W-:Y:S02]  /*0150*/  IADD3 R21, R2, -R21, RZ ;  /* 0x8000001502157210 */ /* 0x000fe40007ffe0ff */
[----:B------:R-:W3:Y:S03]  /*0160*/  LDC.64 R2, c[0x0][0x210] ;  /* 0x00008400ff027b82 */ /* 0x000ee60000000a00 */
[----:B--2---:R-:W-:-:S05]  /*0170*/  IMAD.WIDE R16, R21, 0x4, R16 ;  /* 0x0000000415107825 */ /* 0x004fca00078e0210 */
[----:B------:R-:W2:Y:S04]  /*0180*/  @!P4 LDG.E.EL R8, desc[UR4][R16.64] ;  /* 0x000000041008c981 */ /* 0x000ea8000c2e1900 */
[----:B------:R5:W2:Y:S01]  /*0190*/  @!P4 LDG.E.EL R12, desc[UR4][R16.64] ;  /* 0x00000004100cc981 */ /* 0x000aa2000c2e1900 */
[----:B------:R-:W-:Y:S01]  /*01a0*/  HFMA2.MMA R6, -RZ, RZ, 0, 0 ;  /* 0x00000000ff067435 */ /* 0x000fe200000001ff */
[----:B------:R-:W-:Y:S01]  /*01b0*/  CS2R R4, SRZ ;  /* 0x0000000000047805 */ /* 0x000fe2000001ff00 */
[----:B----4-:R-:W-:Y:S01]  /*01c0*/  IMAD.WIDE R10, R7, 0x4, R10 ;  /* 0x00000004070a7825 */ /* 0x010fe200078e020a */
[----:B------:R-:W-:-:S04]  /*01d0*/  MOV R0, RZ ;  /* 0x000000ff00007202 */ /* 0x000fc80000000f00 */
[----:B------:R-:W4:Y:S01]  /*01e0*/  @!P4 LDG.E.64 R4, desc[UR4][R10.64] ;  /* 0x000000040a04c981 */ /* 0x000f22000c1e1b00 */
[----:B-----5:R-:W-:-:S04]  /*01f0*/  IMAD.WIDE R16, R21, 0x4, R22 ;  /* 0x0000000415107825 */ /* 0x020fc800078e0216 */
[----:B0-----:R-:W-:Y:S01]  /*0200*/  IMAD.WIDE R22, R21, 0x4, R18 ;  /* 0x0000000415167825 */ /* 0x001fe200078e0212 */
[----:B------:R-:W4:Y:S01]  /*0210*/  @!P4 LDG.E.EL R9, desc[UR4][R16.64] ;  /* 0x000000041009c981 */ /* 0x000f22000c2e1900 */
[----:B------:R-:W-:-:S03]  /*0220*/  CS2R R18, SRZ ;  /* 0x0000000000127805 */ /* 0x000fc6000001ff00 */
[----:B------:R-:W5:Y:S01]  /*0230*/  @!P4 LDG.E.EL R6, desc[UR4][R16.64] ;  /* 0x000000041006c981 */ /* 0x000f62000c2e1900 */
[----:B-1----:R-:W-:Y:S01]  /*0240*/  IMAD.WIDE R20, R21, 0x4, R14 ;  /* 0x0000000415147825 */ /* 0x002fe200078e020e */
[----:B------:R-:W-:Y:S02]  /*0250*/  CS2R R14, SRZ ;  /* 0x00000000000e7805 */ /* 0x000fe4000001ff00 */
[----:B------:R-:W4:Y:S01]  /*0260*/  @!P4 LDG.E.EL R0, desc[UR4][R22.64] ;  /* 0x000000041600c981 */ /* 0x000f22000c2e1900 */
[----:B---3--:R-:W-:-:S03]  /*0270*/  IMAD.WIDE R2, R7, 0x4, R2 ;  /* 0x0000000407027825 */ /* 0x008fc600078e0202 */
[----:B------:R-:W3:Y:S04]  /*0280*/  @!P4 LDG.E.EL R13, desc[UR4][R22.64] ;  /* 0x00000004160dc981 */ /* 0x000ee8000c2e1900 */
[----:B------:R-:W3:Y:S04]  /*0290*/  @!P4 LDG.E.EL R19, desc[UR4][R20.64] ;  /* 0x000000041413c981 */ /* 0x000ee8000c2e1900 */
[----:B------:R-:W3:Y:S04]  /*02a0*/  @!P4 LDG.E.EL R18, desc[UR4][R20.64] ;  /* 0x000000041412c981 */ /* 0x000ee8000c2e1900 */
[----:B------:R0:W3:Y:S02]  /*02b0*/  @!P4 LDG.E.64 R14, desc[UR4][R2.64] ;  /* 0x00000004020ec981 */ /* 0x0000e4000c1e1b00 */
[----:B0-----:R-:W0:Y:S02]  /*02c0*/  LDC.64 R2, c[0x0][0x240] ;  /* 0x00009000ff027b82 */ /* 0x001e240000000a00 */
[----:B0-----:R-:W-:-:S04]  /*02d0*/  IMAD.WIDE R2, R7, 0x4, R2 ;  /* 0x0000000407027825 */ /* 0x001fc800078e0202 */
[----:B--2---:R-:W-:Y:S01]  /*02e0*/  FADD R8, R8, 9.9999997473787516356e-06 ;  /* 0x3727c5ac08087421 */ /* 0x004fe20000000000 */
[----:B------:R-:W-:-:S03]  /*02f0*/  FADD R12, R12, 9.9999997473787516356e-06 ;  /* 0x3727c5ac0c0c7421 */ /* 0x000fc60000000000 */
[----:B------:R-:W0:Y:S08]  /*0300*/  MUFU.SQRT R10, R8 ;  /* 0x00000008000a7308 */ /* 0x000e300000002000 */
[----:B------:R-:W1:Y:S01]  /*0310*/  MUFU.SQRT R11, R12 ;  /* 0x0000000c000b7308 */ /* 0x000e620000002000 */
[C---:B0-----:R-:W-:Y:S02]  /*0320*/  FSETP.GT.AND P0, PT, R10.reuse, 8.50705917302346158658e+37, PT ;  /* 0x7e8000000a00780b */ /* 0x041fe40003f04000 */
[----:B------:R-:W-:-:S02]  /*0330*/  FSETP.GEU.AND P2, PT, R10, 1.175494350822287508e-38, PT ;  /* 0x008000000a00780b */ /* 0x000fc40003f4e000 */
[C---:B-1----:R-:W-:Y:S02]  /*0340*/  FSETP.GT.AND P1, PT, R11.reuse, 8.50705917302346158658e+37, PT ;  /* 0x7e8000000b00780b */ /* 0x042fe40003f24000 */
[----:B------:R-:W-:-:S07]  /*0350*/  FSETP.GEU.AND P3, PT, R11, 1.175494350822287508e-38, PT ;  /* 0x008000000b00780b */ /* 0x000fce0003f6e000 */
[----:B------:R-:W-:Y:S01]  /*0360*/  @P0 FMUL R10, R10, 0.25 ;  /* 0x3e8000000a0a0820 */ /* 0x000fe20000400000 */
[----:B------:R-:W-:-:S03]  /*0370*/  HFMA2.MMA R8, -RZ, RZ, 1.625, 0 ;  /* 0x3e800000ff087435 */ /* 0x000fc600000001ff */
[----:B------:R-:W-:Y:S01]  /*0380*/  @!P2 FMUL R10, R10, 16777216 ;  /* 0x4b8000000a0aa820 */ /* 0x000fe20000400000 */
[----:B------:R-:W-:-:S04]  /*0390*/  @P1 FMUL R11, R11, 0.25 ;  /* 0x3e8000000b0b1820 */ /* 0x000fc80000400000 */
[----:B------:R-:W-:Y:S01]  /*03a0*/  @!P3 FMUL R11, R11, 16777216 ;  /* 0x4b8000000b0bb820 */ /* 0x000fe20000400000 */
[----:B------:R-:W0:Y:S01]  /*03b0*/  MUFU.RCP R10, R10 ;  /* 0x0000000a000a7308 */ /* 0x000e220000001000 */
[----:B------:R-:W-:-:S07]  /*03c0*/  FSEL R17, R8, 1, P0 ;  /* 0x3f80000008117808 */ /* 0x000fce0000000000 */
[----:B------:R-:W1:Y:S01]  /*03d0*/  MUFU.RCP R11, R11 ;  /* 0x0000000b000b7308 */ /* 0x000e620000001000 */
[----:B------:R-:W-:Y:S01]  /*03e0*/  FSEL R8, R8, 1, P1 ;  /* 0x3f80000008087808 */ /* 0x000fe20000800000 */
[----:B------:R-:W-:-:S04]  /*03f0*/  @!P2 FMUL R17, R17, 16777216 ;  /* 0x4b8000001111a820 */ /* 0x000fc80000400000 */
[----:B------:R-:W-:Y:S01]  /*0400*/  @!P3 FMUL R8, R8, 16777216 ;  /* 0x4b8000000808b820 */ /* 0x000fe20000400000 */
[----:B----4-:R-:W-:Y:S01]  /*0410*/  FADD R4, -R9, R4 ;  /* 0x0000000409047221 */ /* 0x010fe20000000100 */
[----:B-----5:R-:W-:Y:S01]  /*0420*/  FADD R5, -R6, R5 ;  /* 0x0000000506057221 */ /* 0x020fe20000000100 */
[----:B0-----:R-:W-:Y:S01]  /*0430*/  FMUL R17, R10, R17 ;  /* 0x000000110a117220 */ /* 0x001fe20000400000 */
[----:B-1----:R-:W-:-:S03]  /*0440*/  FMUL R8, R11, R8 ;  /* 0x000000080b087220 */ /* 0x002fc60000400000 */
[----:B------:R-:W-:Y:S01]  /*0450*/  FMUL R4, R4, R17 ;  /* 0x0000001104047220 */ /* 0x000fe20000400000 */
[----:B------:R-:W-:-:S03]  /*0460*/  FMUL R5, R5, R8 ;  /* 0x0000000805057220 */ /* 0x000fc60000400000 */
[----:B---3--:R-:W-:Y:S01]  /*0470*/  FFMA R19, R4, R0, R19 ;  /* 0x0000000004137223 */ /* 0x008fe20000000013 */
[----:B------:R-:W-:-:S03]  /*0480*/  FFMA R18, R5, R13, R18 ;  /* 0x0000000d05127223 */ /* 0x000fc60000000012 */
[----:B------:R-:W-:Y:S01]  /*0490*/  FADD R14, R19, R14 ;  /* 0x0000000e130e7221 */ /* 0x000fe20000000000 */
[----:B------:R-:W-:Y:S01]  /*04a0*/  FADD R15, R18, R15 ;  /* 0x0000000f120f7221 */ /* 0x000fe20000000000 */
[----:B------:R-:W-:Y:S06]  /*04b0*/  @P4 EXIT ;  /* 0x000000000000494d */ /* 0x000fec0003800000 */
[----:B------:R-:W-:Y:S01]  /*04c0*/  STG.E.64 desc[UR4][R2.64], R14 ;  /* 0x0000000e02007986 */ /* 0x000fe2000c101b04 */
[----:B------:R-:W-:Y:S05]  /*04d0*/  EXIT ;  /* 0x000000000000794d */ /* 0x000fea0003800000 */
.L_x_0:
[----:B------:R-:W-:-:S00]  /*04e0*/  BRA `(.L_x_0) ;  /* 0xfffffffc00fc7947 */ /* 0x000fc0000383ffff */
[----:B------:R-:W-:-:S00]  /*04f0*/  NOP ;  /* 0x0000000000007918 */ /* 0x000fc00000000000 */
        /* <DEDUP_REMOVED lines=8> */
.L_x_1:


//--------------------- .nv.global.init           --------------------------
	.section	.nv.global.init,"aw",@progbits
.nv.global.init:
	.type		_$_str,@object
	.size		_$_str,(_$_str_$_2 - _$_str)
_$_str:
        /*0000*/ 	.byte	0x5f, 0x5f, 0x43, 0x55, 0x44, 0x41, 0x5f, 0x46, 0x54, 0x5a, 0x00
	.type		_$_str_$_2,@object
	.size		_$_str_$_2,(.L_1 - _$_str_$_2)
_$_str_$_2:
        /*000b*/ 	.byte	0x5f, 0x5f, 0x43, 0x55, 0x44, 0x41, 0x5f, 0x50, 0x52, 0x45, 0x43, 0x5f, 0x53, 0x51, 0x52, 0x54
        /*001b*/ 	.byte	0x00
.L_1:


//--------------------- .nv.constant0.triton_poi_fused__native_batch_norm_legit_no_training_add_3 --------------------------
	.section	.nv.constant0.triton_poi_fused__native_batch_norm_legit_no_training_add_3,"a",@progbits
	.sectionflags	@""
	.align	4
.nv.constant0.triton_poi_fused__native_batch_norm_legit_no_training_add_3:
	.zero		588
